//
// Generated by NVIDIA NVVM Compiler
//
// Compiler Build ID: CL-36424714
// Cuda compilation tools, release 13.0, V13.0.88
// Based on NVVM 20.0.0
//

.version 9.0
.target sm_100
.address_size 64

	// .globl	_Z9findcountPPcS_Pii
.extern .func  (.param .b32 func_retval0) vprintf
(
	.param .b64 vprintf_param_0,
	.param .b64 vprintf_param_1
)
;
.global .align 1 .b8 $str[24] = {37, 115, 32, 97, 110, 100, 32, 37, 115, 32, 105, 110, 32, 37, 100, 32, 97, 110, 100, 32, 37, 100, 10};
.global .align 1 .b8 $str$1[50] = {32, 118, 97, 108, 117, 101, 32, 105, 110, 32, 99, 111, 117, 110, 116, 32, 58, 32, 37, 108, 102, 32, 116, 104, 114, 101, 97, 100, 32, 110, 111, 46, 32, 37, 100, 32, 97, 110, 100, 32, 118, 97, 108, 117, 101, 32, 37, 100, 10};
.global .align 1 .b8 $str$2[38] = {32, 99, 111, 110, 100, 105, 116, 105, 111, 110, 32, 105, 115, 32, 37, 100, 32, 118, 97, 108, 117, 101, 32, 97, 114, 101, 32, 37, 108, 102, 32, 44, 32, 37, 108, 102, 10};
.global .align 1 .b8 $str$3[20] = {32, 99, 91, 37, 100, 93, 118, 97, 108, 117, 101, 115, 32, 105, 115, 32, 37, 100, 10};

.visible .entry _Z9findcountPPcS_Pii(
	.param .u64 .ptr .align 1 _Z9findcountPPcS_Pii_param_0,
	.param .u64 .ptr .align 1 _Z9findcountPPcS_Pii_param_1,
	.param .u64 .ptr .align 1 _Z9findcountPPcS_Pii_param_2,
	.param .u32 _Z9findcountPPcS_Pii_param_3
)
{
	.local .align 8 .b8 	__local_depot0[24];
	.reg .b64 	%SP;
	.reg .b64 	%SPL;
	.reg .pred 	%p<3>;
	.reg .b16 	%rs<2>;
	.reg .b32 	%r<9>;
	.reg .b64 	%rd<14>;

	mov.u64 	%SPL, __local_depot0;
	cvta.local.u64 	%SP, %SPL;
	ld.param.u64 	%rd2, [_Z9findcountPPcS_Pii_param_0];
	ld.param.u64 	%rd3, [_Z9findcountPPcS_Pii_param_1];
	ld.param.u64 	%rd4, [_Z9findcountPPcS_Pii_param_2];
	ld.param.u32 	%r2, [_Z9findcountPPcS_Pii_param_3];
	cvta.to.global.u64 	%rd1, %rd4;
	mov.u32 	%r1, %tid.x;
	setp.ge.s32 	%p1, %r1, %r2;
	@%p1 bra 	$L__BB0_3;
	cvta.to.global.u64 	%rd5, %rd3;
	cvta.to.global.u64 	%rd6, %rd2;
	add.u64 	%rd7, %SP, 0;
	add.u64 	%rd8, %SPL, 0;
	mul.wide.u32 	%rd9, %r1, 8;
	add.s64 	%rd10, %rd6, %rd9;
	ld.global.u64 	%rd11, [%rd10];
	ld.s8 	%r3, [%rd11];
	ld.global.u32 	%r4, [%rd1];
	st.local.u32 	[%rd8], %r3;
	st.local.u64 	[%rd8+8], %rd3;
	st.local.v2.u32 	[%rd8+16], {%r1, %r4};
	mov.u64 	%rd12, $str;
	cvta.global.u64 	%rd13, %rd12;
	{ // callseq 0, 0
	.param .b64 param0;
	st.param.b64 	[param0], %rd13;
	.param .b64 param1;
	st.param.b64 	[param1], %rd7;
	.param .b32 retval0;
	call.uni (retval0), 
	vprintf, 
	(
	param0, 
	param1
	);
	ld.param.b32 	%r5, [retval0];
	} // callseq 0
	ld.global.u8 	%rs1, [%rd5];
	setp.eq.s16 	%p2, %rs1, 0;
	@%p2 bra 	$L__BB0_3;
	ld.global.u32 	%r7, [%rd1];
	add.s32 	%r8, %r7, 1;
	st.global.u32 	[%rd1], %r8;
$L__BB0_3:
	ret;

}
	// .globl	_Z8addarrayPfS_i
.visible .entry _Z8addarrayPfS_i(
	.param .u64 .ptr .align 1 _Z8addarrayPfS_i_param_0,
	.param .u64 .ptr .align 1 _Z8addarrayPfS_i_param_1,
	.param .u32 _Z8addarrayPfS_i_param_2
)
{
	.local .align 8 .b8 	__local_depot1[24];
	.reg .b64 	%SP;
	.reg .b64 	%SPL;
	.reg .pred 	%p<2>;
	.reg .b32 	%r<5>;
	.reg .b32 	%f<5>;
	.reg .b64 	%rd<11>;
	.reg .b64 	%fd<3>;

	mov.u64 	%SPL, __local_depot1;
	cvta.local.u64 	%SP, %SPL;
	ld.param.u64 	%rd1, [_Z8addarrayPfS_i_param_0];
	ld.param.u64 	%rd2, [_Z8addarrayPfS_i_param_1];
	ld.param.u32 	%r2, [_Z8addarrayPfS_i_param_2];
	mov.u32 	%r1, %tid.x;
	setp.ge.s32 	%p1, %r1, %r2;
	@%p1 bra 	$L__BB1_2;
	add.u64 	%rd3, %SP, 0;
	add.u64 	%rd4, %SPL, 0;
	cvta.to.global.u64 	%rd5, %rd2;
	cvta.to.global.u64 	%rd6, %rd1;
	ld.global.f32 	%f1, [%rd5];
	mul.wide.u32 	%rd7, %r1, 4;
	add.s64 	%rd8, %rd6, %rd7;
	ld.global.f32 	%f2, [%rd8];
	add.f32 	%f3, %f1, %f2;
	st.global.f32 	[%rd5], %f3;
	cvt.f64.f32 	%fd1, %f3;
	ld.global.f32 	%f4, [%rd8];
	cvt.f64.f32 	%fd2, %f4;
	st.local.f64 	[%rd4], %fd1;
	st.local.u32 	[%rd4+8], %r1;
	st.local.f64 	[%rd4+16], %fd2;
	mov.u64 	%rd9, $str$1;
	cvta.global.u64 	%rd10, %rd9;
	{ // callseq 1, 0
	.param .b64 param0;
	st.param.b64 	[param0], %rd10;
	.param .b64 param1;
	st.param.b64 	[param1], %rd3;
	.param .b32 retval0;
	call.uni (retval0), 
	vprintf, 
	(
	param0, 
	param1
	);
	ld.param.b32 	%r3, [retval0];
	} // callseq 1
$L__BB1_2:
	ret;

}
	// .globl	_Z5checkPfS_Pif
.visible .entry _Z5checkPfS_Pif(
	.param .u64 .ptr .align 1 _Z5checkPfS_Pif_param_0,
	.param .u64 .ptr .align 1 _Z5checkPfS_Pif_param_1,
	.param .u64 .ptr .align 1 _Z5checkPfS_Pif_param_2,
	.param .f32 _Z5checkPfS_Pif_param_3
)
{
	.local .align 8 .b8 	__local_depot2[24];
	.reg .b64 	%SP;
	.reg .b64 	%SPL;
	.reg .pred 	%p<4>;
	.reg .b32 	%r<9>;
	.reg .b32 	%f<7>;
	.reg .b64 	%rd<22>;
	.reg .b64 	%fd<3>;

	mov.u64 	%SPL, __local_depot2;
	cvta.local.u64 	%SP, %SPL;
	ld.param.u64 	%rd3, [_Z5checkPfS_Pif_param_0];
	ld.param.u64 	%rd4, [_Z5checkPfS_Pif_param_1];
	ld.param.u64 	%rd5, [_Z5checkPfS_Pif_param_2];
	ld.param.f32 	%f1, [_Z5checkPfS_Pif_param_3];
	cvta.to.global.u64 	%rd1, %rd5;
	add.u64 	%rd6, %SP, 0;
	add.u64 	%rd2, %SPL, 0;
	mov.u32 	%r1, %tid.x;
	cvt.rn.f32.u32 	%f2, %r1;
	setp.leu.f32 	%p1, %f1, %f2;
	@%p1 bra 	$L__BB2_4;
	cvta.to.global.u64 	%rd7, %rd3;
	cvta.to.global.u64 	%rd8, %rd4;
	mul.wide.u32 	%rd9, %r1, 4;
	add.s64 	%rd10, %rd7, %rd9;
	ld.global.f32 	%f3, [%rd10];
	add.s64 	%rd11, %rd8, %rd9;
	ld.global.f32 	%f4, [%rd11];
	setp.lt.f32 	%p2, %f3, %f4;
	selp.u32 	%r2, 1, 0, %p2;
	cvt.f64.f32 	%fd1, %f3;
	cvt.f64.f32 	%fd2, %f4;
	st.local.u32 	[%rd2], %r2;
	st.local.f64 	[%rd2+8], %fd1;
	st.local.f64 	[%rd2+16], %fd2;
	mov.u64 	%rd12, $str$2;
	cvta.global.u64 	%rd13, %rd12;
	{ // callseq 2, 0
	.param .b64 param0;
	st.param.b64 	[param0], %rd13;
	.param .b64 param1;
	st.param.b64 	[param1], %rd6;
	.param .b32 retval0;
	call.uni (retval0), 
	vprintf, 
	(
	param0, 
	param1
	);
	ld.param.b32 	%r3, [retval0];
	} // callseq 2
	ld.global.f32 	%f5, [%rd10];
	ld.global.f32 	%f6, [%rd11];
	setp.lt.f32 	%p3, %f5, %f6;
	@%p3 bra 	$L__BB2_3;
	add.s64 	%rd18, %rd1, %rd9;
	mov.b32 	%r6, -1;
	st.global.u32 	[%rd18], %r6;
	st.local.v2.u32 	[%rd2], {%r1, %r6};
	mov.u64 	%rd19, $str$3;
	cvta.global.u64 	%rd20, %rd19;
	{ // callseq 3, 0
	.param .b64 param0;
	st.param.b64 	[param0], %rd20;
	.param .b64 param1;
	st.param.b64 	[param1], %rd6;
	.param .b32 retval0;
	call.uni (retval0), 
	vprintf, 
	(
	param0, 
	param1
	);
	ld.param.b32 	%r7, [retval0];
	} // callseq 3
	bra.uni 	$L__BB2_4;
$L__BB2_3:
	add.s64 	%rd16, %rd1, %rd9;
	mov.b32 	%r5, 1;
	st.global.u32 	[%rd16], %r5;
$L__BB2_4:
	ret;

}


// ===== COMPILED SASS (sm_100) =====

	.target	sm_100

	.elftype	@"ET_EXEC"


//--------------------- .note.nv.tkinfo           --------------------------
	.section	.note.nv.tkinfo,"",@"SHT_NOTE"
	.sectionflags	@"SHF_NOTE_NV_TKINFO"
	.tkinfo
        /*0018*/ 	.word	0x00000002
        /*0030*/ 	.string	""
        /*0030*/ 	.string	"ptxas"
        /*0030*/ 	.string	"Cuda compilation tools, release 13.0, V13.0.88"
        /*0030*/ 	.string	"Build cuda_13.0.r13.0/compiler.36424714_0"
        /*0030*/ 	.string	"-arch sm_100 -m 64 "



//--------------------- .note.nv.cuinfo           --------------------------
	.section	.note.nv.cuinfo,"",@"SHT_NOTE"
	.sectionflags	@"SHF_NOTE_NV_CUINFO"
        /*0018*/ 	.short	0x0002
        /*001a*/ 	.short	0x0064
        /*001c*/ 	.short	0x0082
	.zero		2


//--------------------- .nv.info                  --------------------------
	.section	.nv.info,"",@"SHT_CUDA_INFO"
	.align	4


	//----- nvinfo : EIATTR_REGCOUNT
	.align		4
        /*0000*/ 	.byte	0x04, 0x2f
        /*0002*/ 	.short	(.L_5 - .L_4)
	.align		4
.L_4:
        /*0004*/ 	.word	index@(_Z9findcountPPcS_Pii)
        /*0008*/ 	.word	0x00000018


	//----- nvinfo : EIATTR_FRAME_SIZE
	.align		4
.L_5:
        /*000c*/ 	.byte	0x04, 0x11
        /*000e*/ 	.short	(.L_7 - .L_6)
	.align		4
.L_6:
        /*0010*/ 	.word	index@(_Z9findcountPPcS_Pii)
        /*0014*/ 	.word	0x00000018


	//----- nvinfo : EIATTR_REGCOUNT
	.align		4
.L_7:
        /*0018*/ 	.byte	0x04, 0x2f
        /*001a*/ 	.short	(.L_9 - .L_8)
	.align		4
.L_8:
        /*001c*/ 	.word	index@(_Z8addarrayPfS_i)
        /*0020*/ 	.word	0x00000018


	//----- nvinfo : EIATTR_FRAME_SIZE
	.align		4
.L_9:
        /*0024*/ 	.byte	0x04, 0x11
        /*0026*/ 	.short	(.L_11 - .L_10)
	.align		4
.L_10:
        /*0028*/ 	.word	index@(_Z8addarrayPfS_i)
        /*002c*/ 	.word	0x00000018


	//----- nvinfo : EIATTR_REGCOUNT
	.align		4
.L_11:
        /*0030*/ 	.byte	0x04, 0x2f
        /*0032*/ 	.short	(.L_13 - .L_12)
	.align		4
.L_12:
        /*0034*/ 	.word	index@(_Z5checkPfS_Pif)
        /*0038*/ 	.word	0x0000001c


	//----- nvinfo : EIATTR_FRAME_SIZE
	.align		4
.L_13:
        /*003c*/ 	.byte	0x04, 0x11
        /*003e*/ 	.short	(.L_15 - .L_14)
	.align		4
.L_14:
        /*0040*/ 	.word	index@(_Z5checkPfS_Pif)
        /*0044*/ 	.word	0x00000018


	//----- nvinfo : EIATTR_MIN_STACK_SIZE
	.align		4
.L_15:
        /*0048*/ 	.byte	0x04, 0x12
        /*004a*/ 	.short	(.L_17 - .L_16)
	.align		4
.L_16:
        /*004c*/ 	.word	index@(_Z5checkPfS_Pif)
        /*0050*/ 	.word	0x00000018


	//----- nvinfo : EIATTR_MIN_STACK_SIZE
	.align		4
.L_17:
        /*0054*/ 	.byte	0x04, 0x12
        /*0056*/ 	.short	(.L_19 - .L_18)
	.align		4
.L_18:
        /*0058*/ 	.word	index@(_Z8addarrayPfS_i)
        /*005c*/ 	.word	0x00000018


	//----- nvinfo : EIATTR_MIN_STACK_SIZE
	.align		4
.L_19:
        /*0060*/ 	.byte	0x04, 0x12
        /*0062*/ 	.short	(.L_21 - .L_20)
	.align		4
.L_20:
        /*0064*/ 	.word	index@(_Z9findcountPPcS_Pii)
        /*0068*/ 	.word	0x00000018
.L_21:


//--------------------- .nv.compat                --------------------------
	.section	.nv.compat,"",@"SHT_CUDA_COMPAT_INFO"
	.align	4
        /*0000*/ 	.byte	0x02, 0x09, 0x00, 0x00, 0x02, 0x02, 0x01, 0x00, 0x02, 0x05, 0x05, 0x00, 0x03, 0x07, 0x01, 0x01
        /*0010*/ 	.byte	0x02, 0x03, 0x00, 0x00, 0x02, 0x06, 0x01, 0x00, 0x04, 0x0b, 0x08, 0x00, 0x09, 0x00, 0x00, 0x00
        /*0020*/ 	.byte	0x00, 0x00, 0x00, 0x00


//--------------------- .nv.info._Z5checkPfS_Pif  --------------------------
	.section	.nv.info._Z5checkPfS_Pif,"",@"SHT_CUDA_INFO"
	.sectionflags	@""
	.align	4


	//----- nvinfo : EIATTR_CUDA_API_VERSION
	.align		4
        /*0000*/ 	.byte	0x04, 0x37
        /*0002*/ 	.short	(.L_23 - .L_22)
.L_22:
        /*0004*/ 	.word	0x00000082


	//----- nvinfo : EIATTR_KPARAM_INFO
	.align		4
.L_23:
        /*0008*/ 	.byte	0x04, 0x17
        /*000a*/ 	.short	(.L_25 - .L_24)
.L_24:
        /*000c*/ 	.word	0x00000000
        /*0010*/ 	.short	0x0003
        /*0012*/ 	.short	0x0018
        /*0014*/ 	.byte	0x00, 0xf0, 0x11, 0x00


	//----- nvinfo : EIATTR_KPARAM_INFO
	.align		4
.L_25:
        /*0018*/ 	.byte	0x04, 0x17
        /*001a*/ 	.short	(.L_27 - .L_26)
.L_26:
        /*001c*/ 	.word	0x00000000
        /*0020*/ 	.short	0x0002
        /*0022*/ 	.short	0x0010
        /*0024*/ 	.byte	0x00, 0xf5, 0x21, 0x00


	//----- nvinfo : EIATTR_KPARAM_INFO
	.align		4
.L_27:
        /*0028*/ 	.byte	0x04, 0x17
        /*002a*/ 	.short	(.L_29 - .L_28)
.L_28:
        /*002c*/ 	.word	0x00000000
        /*0030*/ 	.short	0x0001
        /*0032*/ 	.short	0x0008
        /*0034*/ 	.byte	0x00, 0xf5, 0x21, 0x00


	//----- nvinfo : EIATTR_KPARAM_INFO
	.align		4
.L_29:
        /*0038*/ 	.byte	0x04, 0x17
        /*003a*/ 	.short	(.L_31 - .L_30)
.L_30:
        /*003c*/ 	.word	0x00000000
        /*0040*/ 	.short	0x0000
        /*0042*/ 	.short	0x0000
        /*0044*/ 	.byte	0x00, 0xf5, 0x21, 0x00


	//----- nvinfo : EIATTR_SPARSE_MMA_MASK
	.align		4
.L_31:
        /*0048*/ 	.byte	0x03, 0x50
        /*004a*/ 	.short	0x0000


	//----- nvinfo : EIATTR_MAXREG_COUNT
	.align		4
        /*004c*/ 	.byte	0x03, 0x1b
        /*004e*/ 	.short	0x00ff


	//----- nvinfo : EIATTR_EXTERNS
	.align		4
        /*0050*/ 	.byte	0x04, 0x0f
        /*0052*/ 	.short	(.L_33 - .L_32)


	//   ....[0]....
	.align		4
.L_32:
        /*0054*/ 	.word	index@(vprintf)


	//----- nvinfo : EIATTR_MERCURY_ISA_VERSION
	.align		4
.L_33:
        /*0058*/ 	.byte	0x03, 0x5f
        /*005a*/ 	.short	0x0101


	//----- nvinfo : EIATTR_VRC_CTA_INIT_COUNT
	.align		4
        /*005c*/ 	.byte	0x02, 0x4a
	.zero		1
	.zero		1


	//----- nvinfo : EIATTR_SYSCALL_OFFSETS
	.align		4
        /*0060*/ 	.byte	0x04, 0x46
        /*0062*/ 	.short	(.L_35 - .L_34)


	//   ....[0]....
.L_34:
        /*0064*/ 	.word	0x00000210


	//   ....[1]....
        /*0068*/ 	.word	0x00000330


	//----- nvinfo : EIATTR_EXIT_INSTR_OFFSETS
	.align		4
.L_35:
        /*006c*/ 	.byte	0x04, 0x1c
        /*006e*/ 	.short	(.L_37 - .L_36)


	//   ....[0]....
.L_36:
        /*0070*/ 	.word	0x000000a0


	//   ....[1]....
        /*0074*/ 	.word	0x00000340


	//   ....[2]....
        /*0078*/ 	.word	0x00000390


	//----- nvinfo : EIATTR_CRS_STACK_SIZE
	.align		4
.L_37:
        /*007c*/ 	.byte	0x04, 0x1e
        /*007e*/ 	.short	(.L_39 - .L_38)
.L_38:
        /*0080*/ 	.word	0x00000000


	//----- nvinfo : EIATTR_CBANK_PARAM_SIZE
	.align		4
.L_39:
        /*0084*/ 	.byte	0x03, 0x19
        /*0086*/ 	.short	0x001c


	//----- nvinfo : EIATTR_PARAM_CBANK
	.align		4
        /*0088*/ 	.byte	0x04, 0x0a
        /*008a*/ 	.short	(.L_41 - .L_40)
	.align		4
.L_40:
        /*008c*/ 	.word	index@(.nv.constant0._Z5checkPfS_Pif)
        /*0090*/ 	.short	0x0380
        /*0092*/ 	.short	0x001c


	//----- nvinfo : EIATTR_SW_WAR
	.align		4
.L_41:
        /*0094*/ 	.byte	0x04, 0x36
        /*0096*/ 	.short	(.L_43 - .L_42)
.L_42:
        /*0098*/ 	.word	0x00000008
.L_43:


//--------------------- .nv.info._Z8addarrayPfS_i --------------------------
	.section	.nv.info._Z8addarrayPfS_i,"",@"SHT_CUDA_INFO"
	.sectionflags	@""
	.align	4


	//----- nvinfo : EIATTR_CUDA_API_VERSION
	.align		4
        /*0000*/ 	.byte	0x04, 0x37
        /*0002*/ 	.short	(.L_45 - .L_44)
.L_44:
        /*0004*/ 	.word	0x00000082


	//----- nvinfo : EIATTR_KPARAM_INFO
	.align		4
.L_45:
        /*0008*/ 	.byte	0x04, 0x17
        /*000a*/ 	.short	(.L_47 - .L_46)
.L_46:
        /*000c*/ 	.word	0x00000000
        /*0010*/ 	.short	0x0002
        /*0012*/ 	.short	0x0010
        /*0014*/ 	.byte	0x00, 0xf0, 0x11, 0x00


	//----- nvinfo : EIATTR_KPARAM_INFO
	.align		4
.L_47:
        /*0018*/ 	.byte	0x04, 0x17
        /*001a*/ 	.short	(.L_49 - .L_48)
.L_48:
        /*001c*/ 	.word	0x00000000
        /*0020*/ 	.short	0x0001
        /*0022*/ 	.short	0x0008
        /*0024*/ 	.byte	0x00, 0xf5, 0x21, 0x00


	//----- nvinfo : EIATTR_KPARAM_INFO
	.align		4
.L_49:
        /*0028*/ 	.byte	0x04, 0x17
        /*002a*/ 	.short	(.L_51 - .L_50)
.L_50:
        /*002c*/ 	.word	0x00000000
        /*0030*/ 	.short	0x0000
        /*0032*/ 	.short	0x0000
        /*0034*/ 	.byte	0x00, 0xf5, 0x21, 0x00


	//----- nvinfo : EIATTR_SPARSE_MMA_MASK
	.align		4
.L_51:
        /*0038*/ 	.byte	0x03, 0x50
        /*003a*/ 	.short	0x0000


	//----- nvinfo : EIATTR_MAXREG_COUNT
	.align		4
        /*003c*/ 	.byte	0x03, 0x1b
        /*003e*/ 	.short	0x00ff


	//----- nvinfo : EIATTR_EXTERNS
	.align		4
        /*0040*/ 	.byte	0x04, 0x0f
        /*0042*/ 	.short	(.L_53 - .L_52)


	//   ....[0]....
	.align		4
.L_52:
        /*0044*/ 	.word	index@(vprintf)


	//----- nvinfo : EIATTR_MERCURY_ISA_VERSION
	.align		4
.L_53:
        /*0048*/ 	.byte	0x03, 0x5f
        /*004a*/ 	.short	0x0101


	//----- nvinfo : EIATTR_VRC_CTA_INIT_COUNT
	.align		4
        /*004c*/ 	.byte	0x02, 0x4a
	.zero		1
	.zero		1


	//----- nvinfo : EIATTR_SYSCALL_OFFSETS
	.align		4
        /*0050*/ 	.byte	0x04, 0x46
        /*0052*/ 	.short	(.L_55 - .L_54)


	//   ....[0]....
.L_54:
        /*0054*/ 	.word	0x000001e0


	//----- nvinfo : EIATTR_EXIT_INSTR_OFFSETS
	.align		4
.L_55:
        /*0058*/ 	.byte	0x04, 0x1c
        /*005a*/ 	.short	(.L_57 - .L_56)


	//   ....[0]....
.L_56:
        /*005c*/ 	.word	0x00000090


	//   ....[1]....
        /*0060*/ 	.word	0x000001f0


	//----- nvinfo : EIATTR_CRS_STACK_SIZE
	.align		4
.L_57:
        /*0064*/ 	.byte	0x04, 0x1e
        /*0066*/ 	.short	(.L_59 - .L_58)
.L_58:
        /*0068*/ 	.word	0x00000000


	//----- nvinfo : EIATTR_CBANK_PARAM_SIZE
	.align		4
.L_59:
        /*006c*/ 	.byte	0x03, 0x19
        /*006e*/ 	.short	0x0014


	//----- nvinfo : EIATTR_PARAM_CBANK
	.align		4
        /*0070*/ 	.byte	0x04, 0x0a
        /*0072*/ 	.short	(.L_61 - .L_60)
	.align		4
.L_60:
        /*0074*/ 	.word	index@(.nv.constant0._Z8addarrayPfS_i)
        /*0078*/ 	.short	0x0380
        /*007a*/ 	.short	0x0014


	//----- nvinfo : EIATTR_SW_WAR
	.align		4
.L_61:
        /*007c*/ 	.byte	0x04, 0x36
        /*007e*/ 	.short	(.L_63 - .L_62)
.L_62:
        /*0080*/ 	.word	0x00000008
.L_63:


//--------------------- .nv.info._Z9findcountPPcS_Pii --------------------------
	.section	.nv.info._Z9findcountPPcS_Pii,"",@"SHT_CUDA_INFO"
	.sectionflags	@""
	.align	4


	//----- nvinfo : EIATTR_CUDA_API_VERSION
	.align		4
        /*0000*/ 	.byte	0x04, 0x37
        /*0002*/ 	.short	(.L_65 - .L_64)
.L_64:
        /*0004*/ 	.word	0x00000082


	//----- nvinfo : EIATTR_KPARAM_INFO
	.align		4
.L_65:
        /*0008*/ 	.byte	0x04, 0x17
        /*000a*/ 	.short	(.L_67 - .L_66)
.L_66:
        /*000c*/ 	.word	0x00000000
        /*0010*/ 	.short	0x0003
        /*0012*/ 	.short	0x0018
        /*0014*/ 	.byte	0x00, 0xf0, 0x11, 0x00


	//----- nvinfo : EIATTR_KPARAM_INFO
	.align		4
.L_67:
        /*0018*/ 	.byte	0x04, 0x17
        /*001a*/ 	.short	(.L_69 - .L_68)
.L_68:
        /*001c*/ 	.word	0x00000000
        /*0020*/ 	.short	0x0002
        /*0022*/ 	.short	0x0010
        /*0024*/ 	.byte	0x00, 0xf5, 0x21, 0x00


	//----- nvinfo : EIATTR_KPARAM_INFO
	.align		4
.L_69:
        /*0028*/ 	.byte	0x04, 0x17
        /*002a*/ 	.short	(.L_71 - .L_70)
.L_70:
        /*002c*/ 	.word	0x00000000
        /*0030*/ 	.short	0x0001
        /*0032*/ 	.short	0x0008
        /*0034*/ 	.byte	0x00, 0xf5, 0x21, 0x00


	//----- nvinfo : EIATTR_KPARAM_INFO
	.align		4
.L_71:
        /*0038*/ 	.byte	0x04, 0x17
        /*003a*/ 	.short	(.L_73 - .L_72)
.L_72:
        /*003c*/ 	.word	0x00000000
        /*0040*/ 	.short	0x0000
        /*0042*/ 	.short	0x0000
        /*0044*/ 	.byte	0x00, 0xf5, 0x21, 0x00


	//----- nvinfo : EIATTR_SPARSE_MMA_MASK
	.align		4
.L_73:
        /*0048*/ 	.byte	0x03, 0x50
        /*004a*/ 	.short	0x0000


	//----- nvinfo : EIATTR_MAXREG_COUNT
	.align		4
        /*004c*/ 	.byte	0x03, 0x1b
        /*004e*/ 	.short	0x00ff


	//----- nvinfo : EIATTR_EXTERNS
	.align		4
        /*0050*/ 	.byte	0x04, 0x0f
        /*0052*/ 	.short	(.L_75 - .L_74)


	//   ....[0]....
	.align		4
.L_74:
        /*0054*/ 	.word	index@(vprintf)


	//----- nvinfo : EIATTR_MERCURY_ISA_VERSION
	.align		4
.L_75:
        /*0058*/ 	.byte	0x03, 0x5f
        /*005a*/ 	.short	0x0101


	//----- nvinfo : EIATTR_VRC_CTA_INIT_COUNT
	.align		4
        /*005c*/ 	.byte	0x02, 0x4a
	.zero		1
	.zero		1


	//----- nvinfo : EIATTR_SYSCALL_OFFSETS
	.align		4
        /*0060*/ 	.byte	0x04, 0x46
        /*0062*/ 	.short	(.L_77 - .L_76)


	//   ....[0]....
.L_76:
        /*0064*/ 	.word	0x000001b0


	//----- nvinfo : EIATTR_EXIT_INSTR_OFFSETS
	.align		4
.L_77:
        /*0068*/ 	.byte	0x04, 0x1c
        /*006a*/ 	.short	(.L_79 - .L_78)


	//   ....[0]....
.L_78:
        /*006c*/ 	.word	0x00000090


	//   ....[1]....
        /*0070*/ 	.word	0x000001f0


	//   ....[2]....
        /*0074*/ 	.word	0x00000240


	//----- nvinfo : EIATTR_CRS_STACK_SIZE
	.align		4
.L_79:
        /*0078*/ 	.byte	0x04, 0x1e
        /*007a*/ 	.short	(.L_81 - .L_80)
.L_80:
        /*007c*/ 	.word	0x00000000


	//----- nvinfo : EIATTR_CBANK_PARAM_SIZE
	.align		4
.L_81:
        /*0080*/ 	.byte	0x03, 0x19
        /*0082*/ 	.short	0x001c


	//----- nvinfo : EIATTR_PARAM_CBANK
	.align		4
        /*0084*/ 	.byte	0x04, 0x0a
        /*0086*/ 	.short	(.L_83 - .L_82)
	.align		4
.L_82:
        /*0088*/ 	.word	index@(.nv.constant0._Z9findcountPPcS_Pii)
        /*008c*/ 	.short	0x0380
        /*008e*/ 	.short	0x001c


	//----- nvinfo : EIATTR_SW_WAR
	.align		4
.L_83:
        /*0090*/ 	.byte	0x04, 0x36
        /*0092*/ 	.short	(.L_85 - .L_84)
.L_84:
        /*0094*/ 	.word	0x00000008
.L_85:


//--------------------- .nv.callgraph             --------------------------
	.section	.nv.callgraph,"",@"SHT_CUDA_CALLGRAPH"
	.align	4
	.sectionentsize	8
	.align		4
        /*0000*/ 	.word	0x00000000
	.align		4
        /*0004*/ 	.word	0xffffffff
	.align		4
        /*0008*/ 	.word	index@(_Z5checkPfS_Pif)
	.align		4
        /*000c*/ 	.word	index@(vprintf)
	.align		4
        /*0010*/ 	.word	index@(_Z8addarrayPfS_i)
	.align		4
        /*0014*/ 	.word	index@(vprintf)
	.align		4
        /*0018*/ 	.word	index@(_Z9findcountPPcS_Pii)
	.align		4
        /*001c*/ 	.word	index@(vprintf)
	.align		4
        /*0020*/ 	.word	0x00000000
	.align		4
        /*0024*/ 	.word	0xfffffffe
	.align		4
        /*0028*/ 	.word	0x00000000
	.align		4
        /*002c*/ 	.word	0xfffffffd
	.align		4
        /*0030*/ 	.word	0x00000000
	.align		4
        /*0034*/ 	.word	0xfffffffc


//--------------------- .nv.constant4             --------------------------
	.section	.nv.constant4,"a",@progbits
	.align	8
	.align		8
.nv.constant4:
        /*0000*/ 	.dword	vprintf
	.align		8
        /*0008*/ 	.dword	$str
	.align		8
        /*0010*/ 	.dword	$str$1
	.align		8
        /*0018*/ 	.dword	$str$2
	.align		8
        /*0020*/ 	.dword	$str$3


//--------------------- .text._Z5checkPfS_Pif     --------------------------
	.section	.text._Z5checkPfS_Pif,"ax",@progbits
	.align	128
        .global         _Z5checkPfS_Pif
        .type           _Z5checkPfS_Pif,@function
        .size           _Z5checkPfS_Pif,(.L_x_8 - _Z5checkPfS_Pif)
        .other          _Z5checkPfS_Pif,@"STO_CUDA_ENTRY STV_DEFAULT"
_Z5checkPfS_Pif:
.text._Z5checkPfS_Pif:
[----:B------:R-:W0:Y:S01]  /*0000*/  LDC R1, c[0x0][0x37c] ;  /* 0x0000df00ff017b82 */ /* 0x000e220000000800 */
[----:B------:R-:W1:Y:S01]  /*0010*/  S2R R2, SR_TID.X ;  /* 0x0000000000027919 */ /* 0x000e620000002100 */
[----:B------:R-:W2:Y:S01]  /*0020*/  LDCU UR6, c[0x0][0x398] ;  /* 0x00007300ff0677ac */ /* 0x000ea20008000800 */
[----:B0-----:R-:W-:Y:S01]  /*0030*/  VIADD R1, R1, 0xffffffe8 ;  /* 0xffffffe801017836 */ /* 0x001fe20000000000 */
[----:B------:R-:W0:Y:S01]  /*0040*/  LDCU UR4, c[0x0][0x2f8] ;  /* 0x00005f00ff0477ac */ /* 0x000e220008000800 */
[----:B------:R-:W3:Y:S03]  /*0050*/  LDCU UR5, c[0x0][0x2fc] ;  /* 0x00005f80ff0577ac */ /* 0x000ee60008000800 */
[----:B0-----:R-:W-:-:S05]  /*0060*/  IADD3 R22, P1, PT, R1, UR4, RZ ;  /* 0x0000000401167c10 */ /* 0x001fca000ff3e0ff */
[----:B---3--:R-:W-:Y:S01]  /*0070*/  IMAD.X R23, RZ, RZ, UR5, P1 ;  /* 0x00000005ff177e24 */ /* 0x008fe200088e06ff */
[----:B-1----:R-:W-:-:S04]  /*0080*/  I2FP.F32.U32 R0, R2 ;  /* 0x0000000200007245 */ /* 0x002fc80000201000 */
[----:B--2---:R-:W-:-:S13]  /*0090*/  FSETP.GEU.AND P0, PT, R0, UR6, PT ;  /* 0x0000000600007c0b */ /* 0x004fda000bf0e000 */
[----:B------:R-:W-:Y:S05]  /*00a0*/  @P0 EXIT ;  /* 0x000000000000094d */ /* 0x000fea0003800000 */
[----:B------:R-:W0:Y:S01]  /*00b0*/  LDC.64 R18, c[0x0][0x380] ;  /* 0x0000e000ff127b82 */ /* 0x000e220000000a00 */
[----:B------:R-:W1:Y:S07]  /*00c0*/  LDCU.64 UR36, c[0x0][0x358] ;  /* 0x00006b00ff2477ac */ /* 0x000e6e0008000a00 */
[----:B------:R-:W2:Y:S01]  /*00d0*/  LDC.64 R16, c[0x0][0x388] ;  /* 0x0000e200ff107b82 */ /* 0x000ea20000000a00 */
[----:B------:R-:W-:Y:S01]  /*00e0*/  MOV R24, 0x0 ;  /* 0x0000000000187802 */ /* 0x000fe20000000f00 */
[----:B------:R-:W3:Y:S01]  /*00f0*/  LDCU.64 UR4, c[0x4][0x18] ;  /* 0x01000300ff0477ac */ /* 0x000ee20008000a00 */
[----:B0-----:R-:W-:-:S05]  /*0100*/  IMAD.WIDE.U32 R18, R2, 0x4, R18 ;  /* 0x0000000402127825 */ /* 0x001fca00078e0012 */
[----:B-1----:R-:W4:Y:S01]  /*0110*/  LDG.E R0, desc[UR36][R18.64] ;  /* 0x0000002412007981 */ /* 0x002f22000c1e1900 */
[----:B--2---:R-:W-:-:S05]  /*0120*/  IMAD.WIDE.U32 R16, R2, 0x4, R16 ;  /* 0x0000000402107825 */ /* 0x004fca00078e0010 */
[----:B------:R-:W2:Y:S01]  /*0130*/  LDG.E R3, desc[UR36][R16.64] ;  /* 0x0000002410037981 */ /* 0x000ea2000c1e1900 */
[----:B------:R0:W1:Y:S01]  /*0140*/  LDC.64 R14, c[0x4][R24] ;  /* 0x01000000180e7b82 */ /* 0x0000620000000a00 */
[----:B---3--:R-:W-:Y:S01]  /*0150*/  MOV R4, UR4 ;  /* 0x0000000400047c02 */ /* 0x008fe20008000f00 */
[----:B------:R-:W-:Y:S01]  /*0160*/  IMAD.U32 R5, RZ, RZ, UR5 ;  /* 0x00000005ff057e24 */ /* 0x000fe2000f8e00ff */
[----:B------:R-:W-:Y:S01]  /*0170*/  MOV R7, R23 ;  /* 0x0000001700077202 */ /* 0x000fe20000000f00 */
[----:B------:R-:W-:Y:S01]  /*0180*/  IMAD.MOV.U32 R6, RZ, RZ, R22 ;  /* 0x000000ffff067224 */ /* 0x000fe200078e0016 */
[----:B----4-:R-:W3:Y:S08]  /*0190*/  F2F.F64.F32 R10, R0 ;  /* 0x00000000000a7310 */ /* 0x010ef00000201800 */
[----:B--2---:R-:W2:Y:S01]  /*01a0*/  F2F.F64.F32 R12, R3 ;  /* 0x00000003000c7310 */ /* 0x004ea20000201800 */
[----:B------:R-:W-:-:S04]  /*01b0*/  FSETP.GEU.AND P0, PT, R0, R3, PT ;  /* 0x000000030000720b */ /* 0x000fc80003f0e000 */
[----:B------:R-:W-:Y:S01]  /*01c0*/  SEL R8, RZ, 0x1, P0 ;  /* 0x00000001ff087807 */ /* 0x000fe20000000000 */
[----:B---3--:R0:W-:Y:S04]  /*01d0*/  STL.64 [R1+0x8], R10 ;  /* 0x0000080a01007387 */ /* 0x0081e80000100a00 */
[----:B------:R0:W-:Y:S04]  /*01e0*/  STL [R1], R8 ;  /* 0x0000000801007387 */ /* 0x0001e80000100800 */
[----:B-12---:R0:W-:Y:S02]  /*01f0*/  STL.64 [R1+0x10], R12 ;  /* 0x0000100c01007387 */ /* 0x0061e40000100a00 */
[----:B------:R-:W-:-:S07]  /*0200*/  LEPC R20, `(.L_x_0) ;  /* 0x000000001014794e */ /* 0x000fce0000000000 */
[----:B0-----:R-:W-:Y:S05]  /*0210*/  CALL.ABS.NOINC R14 ;  /* 0x000000000e007343 */ /* 0x001fea0003c00000 */
.L_x_0:
[----:B------:R-:W2:Y:S04]  /*0220*/  LDG.E R18, desc[UR36][R18.64] ;  /* 0x0000002412127981 */ /* 0x000ea8000c1e1900 */
[----:B------:R-:W2:Y:S02]  /*0230*/  LDG.E R17, desc[UR36][R16.64] ;  /* 0x0000002410117981 */ /* 0x000ea4000c1e1900 */
[----:B--2---:R-:W-:-:S13]  /*0240*/  FSETP.GEU.AND P0, PT, R18, R17, PT ;  /* 0x000000111200720b */ /* 0x004fda0003f0e000 */
[----:B------:R-:W-:Y:S05]  /*0250*/  @!P0 BRA `(.L_x_1) ;  /* 0x00000000003c8947 */ /* 0x000fea0003800000 */
[----:B------:R-:W0:Y:S01]  /*0260*/  LDC.64 R8, c[0x0][0x390] ;  /* 0x0000e400ff087b82 */ /* 0x000e220000000a00 */
[----:B------:R-:W-:Y:S01]  /*0270*/  IMAD.MOV.U32 R11, RZ, RZ, -0x1 ;  /* 0xffffffffff0b7424 */ /* 0x000fe200078e00ff */
[----:B------:R-:W1:Y:S01]  /*0280*/  LDCU.64 UR4, c[0x4][0x20] ;  /* 0x01000400ff0477ac */ /* 0x000e620008000a00 */
[----:B------:R-:W-:Y:S01]  /*0290*/  IMAD.MOV.U32 R3, RZ, RZ, -0x1 ;  /* 0xffffffffff037424 */ /* 0x000fe200078e00ff */
[----:B------:R-:W-:Y:S01]  /*02a0*/  MOV R6, R22 ;  /* 0x0000001600067202 */ /* 0x000fe20000000f00 */
[----:B------:R-:W-:-:S03]  /*02b0*/  IMAD.MOV.U32 R7, RZ, RZ, R23 ;  /* 0x000000ffff077224 */ /* 0x000fc600078e0017 */
[----:B------:R2:W-:Y:S01]  /*02c0*/  STL.64 [R1], R2 ;  /* 0x0000000201007387 */ /* 0x0005e20000100a00 */
[----:B------:R-:W3:Y:S01]  /*02d0*/  LDC.64 R24, c[0x4][R24] ;  /* 0x0100000018187b82 */ /* 0x000ee20000000a00 */
[----:B-1----:R-:W-:Y:S01]  /*02e0*/  MOV R4, UR4 ;  /* 0x0000000400047c02 */ /* 0x002fe20008000f00 */
[----:B------:R-:W-:Y:S02]  /*02f0*/  IMAD.U32 R5, RZ, RZ, UR5 ;  /* 0x00000005ff057e24 */ /* 0x000fe4000f8e00ff */
[----:B0-----:R-:W-:-:S05]  /*0300*/  IMAD.WIDE.U32 R8, R2, 0x4, R8 ;  /* 0x0000000402087825 */ /* 0x001fca00078e0008 */
[----:B------:R2:W-:Y:S02]  /*0310*/  STG.E desc[UR36][R8.64], R11 ;  /* 0x0000000b08007986 */ /* 0x0005e4000c101924 */
[----:B------:R-:W-:-:S07]  /*0320*/  LEPC R20, `(.L_x_2) ;  /* 0x000000001014794e */ /* 0x000fce0000000000 */
[----:B--23--:R-:W-:Y:S05]  /*0330*/  CALL.ABS.NOINC R24 ;  /* 0x0000000018007343 */ /* 0x00cfea0003c00000 */
.L_x_2:
[----:B------:R-:W-:Y:S05]  /*0340*/  EXIT ;  /* 0x000000000000794d */ /* 0x000fea0003800000 */
.L_x_1:
[----:B------:R-:W0:Y:S01]  /*0350*/  LDC.64 R4, c[0x0][0x390] ;  /* 0x0000e400ff047b82 */ /* 0x000e220000000a00 */
[----:B------:R-:W-:Y:S02]  /*0360*/  HFMA2 R3, -RZ, RZ, 0, 5.9604644775390625e-08 ;  /* 0x00000001ff037431 */ /* 0x000fe400000001ff */
[----:B0-----:R-:W-:-:S05]  /*0370*/  IMAD.WIDE.U32 R4, R2, 0x4, R4 ;  /* 0x0000000402047825 */ /* 0x001fca00078e0004 */
[----:B------:R-:W-:Y:S01]  /*0380*/  STG.E desc[UR36][R4.64], R3 ;  /* 0x0000000304007986 */ /* 0x000fe2000c101924 */
[----:B------:R-:W-:Y:S05]  /*0390*/  EXIT ;  /* 0x000000000000794d */ /* 0x000fea0003800000 */
.L_x_3:
[----:B------:R-:W-:-:S00]  /*03a0*/  BRA `(.L_x_3) ;  /* 0xfffffffc00fc7947 */ /* 0x000fc0000383ffff */
[----:B------:R-:W-:-:S00]  /*03b0*/  NOP ;  /* 0x0000000000007918 */ /* 0x000fc00000000000 */
        /* <DEDUP_REMOVED lines=12> */
.L_x_8:


//--------------------- .text._Z8addarrayPfS_i    --------------------------
	.section	.text._Z8addarrayPfS_i,"ax",@progbits
	.align	128
        .global         _Z8addarrayPfS_i
        .type           _Z8addarrayPfS_i,@function
        .size           _Z8addarrayPfS_i,(.L_x_9 - _Z8addarrayPfS_i)
        .other          _Z8addarrayPfS_i,@"STO_CUDA_ENTRY STV_DEFAULT"
_Z8addarrayPfS_i:
.text._Z8addarrayPfS_i:
[----:B------:R-:W0:Y:S01]  /*0000*/  LDC R1, c[0x0][0x37c] ;  /* 0x0000df00ff017b82 */ /* 0x000e220000000800 */
[----:B------:R-:W1:Y:S01]  /*0010*/  S2R R18, SR_TID.X ;  /* 0x0000000000127919 */ /* 0x000e620000002100 */
[----:B------:R-:W1:Y:S01]  /*0020*/  LDCU UR6, c[0x0][0x390] ;  /* 0x00007200ff0677ac */ /* 0x000e620008000800 */
[----:B0-----:R-:W-:Y:S01]  /*0030*/  VIADD R1, R1, 0xffffffe8 ;  /* 0xffffffe801017836 */ /* 0x001fe20000000000 */
[----:B------:R-:W0:Y:S01]  /*0040*/  LDCU UR4, c[0x0][0x2f8] ;  /* 0x00005f00ff0477ac */ /* 0x000e220008000800 */
[----:B------:R-:W2:Y:S03]  /*0050*/  LDCU UR5, c[0x0][0x2fc] ;  /* 0x00005f80ff0577ac */ /* 0x000ea60008000800 */
[----:B0-----:R-:W-:-:S05]  /*0060*/  IADD3 R6, P1, PT, R1, UR4, RZ ;  /* 0x0000000401067c10 */ /* 0x001fca000ff3e0ff */
[----:B--2---:R-:W-:Y:S01]  /*0070*/  IMAD.X R7, RZ, RZ, UR5, P1 ;  /* 0x00000005ff077e24 */ /* 0x004fe200088e06ff */
[----:B-1----:R-:W-:-:S13]  /*0080*/  ISETP.GE.AND P0, PT, R18, UR6, PT ;  /* 0x0000000612007c0c */ /* 0x002fda000bf06270 */
[----:B------:R-:W-:Y:S05]  /*0090*/  @P0 EXIT ;  /* 0x000000000000094d */ /* 0x000fea0003800000 */
[----:B------:R-:W0:Y:S01]  /*00a0*/  LDC.64 R8, c[0x0][0x380] ;  /* 0x0000e000ff087b82 */ /* 0x000e220000000a00 */
[----:B------:R-:W1:Y:S07]  /*00b0*/  LDCU.64 UR4, c[0x0][0x358] ;  /* 0x00006b00ff0477ac */ /* 0x000e6e0008000a00 */
[----:B------:R-:W2:Y:S01]  /*00c0*/  LDC.64 R2, c[0x0][0x388] ;  /* 0x0000e200ff027b82 */ /* 0x000ea20000000a00 */
[----:B0-----:R-:W-:-:S05]  /*00d0*/  IMAD.WIDE.U32 R8, R18, 0x4, R8 ;  /* 0x0000000412087825 */ /* 0x001fca00078e0008 */
[----:B-1----:R-:W3:Y:S04]  /*00e0*/  LDG.E R0, desc[UR4][R8.64] ;  /* 0x0000000408007981 */ /* 0x002ee8000c1e1900 */
[----:B--2---:R-:W3:Y:S02]  /*00f0*/  LDG.E R11, desc[UR4][R2.64] ;  /* 0x00000004020b7981 */ /* 0x004ee4000c1e1900 */
[----:B---3--:R-:W-:-:S05]  /*0100*/  FADD R11, R11, R0 ;  /* 0x000000000b0b7221 */ /* 0x008fca0000000000 */
[----:B------:R0:W-:Y:S04]  /*0110*/  STG.E desc[UR4][R2.64], R11 ;  /* 0x0000000b02007986 */ /* 0x0001e8000c101904 */
[----:B------:R-:W2:Y:S01]  /*0120*/  LDG.E R0, desc[UR4][R8.64] ;  /* 0x0000000408007981 */ /* 0x000ea2000c1e1900 */
[----:B------:R-:W1:Y:S01]  /*0130*/  F2F.F64.F32 R12, R11 ;  /* 0x0000000b000c7310 */ /* 0x000e620000201800 */
[----:B------:R-:W-:Y:S01]  /*0140*/  MOV R10, 0x0 ;  /* 0x00000000000a7802 */ /* 0x000fe20000000f00 */
[----:B------:R-:W3:Y:S01]  /*0150*/  LDCU.64 UR4, c[0x4][0x10] ;  /* 0x01000200ff0477ac */ /* 0x000ee20008000a00 */
[----:B------:R0:W-:Y:S02]  /*0160*/  STL [R1+0x8], R18 ;  /* 0x0000081201007387 */ /* 0x0001e40000100800 */
[----:B------:R0:W4:Y:S02]  /*0170*/  LDC.64 R16, c[0x4][R10] ;  /* 0x010000000a107b82 */ /* 0x0001240000000a00 */
[----:B-1----:R0:W-:Y:S01]  /*0180*/  STL.64 [R1], R12 ;  /* 0x0000000c01007387 */ /* 0x0021e20000100a00 */
[----:B---3--:R-:W-:Y:S01]  /*0190*/  MOV R4, UR4 ;  /* 0x0000000400047c02 */ /* 0x008fe20008000f00 */
[----:B------:R-:W-:Y:S01]  /*01a0*/  IMAD.U32 R5, RZ, RZ, UR5 ;  /* 0x00000005ff057e24 */ /* 0x000fe2000f8e00ff */
[----:B--2---:R-:W1:Y:S02]  /*01b0*/  F2F.F64.F32 R14, R0 ;  /* 0x00000000000e7310 */ /* 0x004e640000201800 */
[----:B-1--4-:R0:W-:Y:S04]  /*01c0*/  STL.64 [R1+0x10], R14 ;  /* 0x0000100e01007387 */ /* 0x0121e80000100a00 */
[----:B------:R-:W-:-:S07]  /*01d0*/  LEPC R20, `(.L_x_4) ;  /* 0x000000001014794e */ /* 0x000fce0000000000 */
[----:B0-----:R-:W-:Y:S05]  /*01e0*/  CALL.ABS.NOINC R16 ;  /* 0x0000000010007343 */ /* 0x001fea0003c00000 */
.L_x_4:
[----:B------:R-:W-:Y:S05]  /*01f0*/  EXIT ;  /* 0x000000000000794d */ /* 0x000fea0003800000 */
.L_x_5:
        /* <DEDUP_REMOVED lines=16> */
.L_x_9:


//--------------------- .text._Z9findcountPPcS_Pii --------------------------
	.section	.text._Z9findcountPPcS_Pii,"ax",@progbits
	.align	128
        .global         _Z9findcountPPcS_Pii
        .type           _Z9findcountPPcS_Pii,@function
        .size           _Z9findcountPPcS_Pii,(.L_x_10 - _Z9findcountPPcS_Pii)
        .other          _Z9findcountPPcS_Pii,@"STO_CUDA_ENTRY STV_DEFAULT"
_Z9findcountPPcS_Pii:
.text._Z9findcountPPcS_Pii:
        /* <DEDUP_REMOVED lines=12> */
[----:B------:R-:W2:Y:S08]  /*00c0*/  LDC.64 R8, c[0x0][0x390] ;  /* 0x0000e400ff087b82 */ /* 0x000eb00000000a00 */
[----:B------:R-:W3:Y:S01]  /*00d0*/  LDC.64 R14, c[0x0][0x388] ;  /* 0x0000e200ff0e7b82 */ /* 0x000ee20000000a00 */
[----:B------:R-:W-:Y:S01]  /*00e0*/  MOV R0, 0x0 ;  /* 0x0000000000007802 */ /* 0x000fe20000000f00 */
[----:B------:R-:W4:Y:S01]  /*00f0*/  LDCU.64 UR4, c[0x4][0x8] ;  /* 0x01000100ff0477ac */ /* 0x000f220008000a00 */
[----:B0-----:R-:W-:-:S05]  /*0100*/  IMAD.WIDE.U32 R4, R12, 0x8, R4 ;  /* 0x000000080c047825 */ /* 0x001fca00078e0004 */
[----:B-1----:R-:W5:Y:S04]  /*0110*/  LDG.E.64 R2, desc[UR36][R4.64] ;  /* 0x0000002404027981 */ /* 0x002f68000c1e1b00 */
[----:B--2---:R-:W2:Y:S04]  /*0120*/  LDG.E R13, desc[UR36][R8.64] ;  /* 0x00000024080d7981 */ /* 0x004ea8000c1e1900 */
[----:B-----5:R-:W5:Y:S01]  /*0130*/  LD.E.S8 R2, desc[UR36][R2.64] ;  /* 0x0000002402027980 */ /* 0x020f62000c101300 */
[----:B------:R0:W1:Y:S03]  /*0140*/  LDC.64 R10, c[0x4][R0] ;  /* 0x01000000000a7b82 */ /* 0x0000660000000a00 */
[----:B--2---:R0:W-:Y:S04]  /*0150*/  STL.64 [R1+0x10], R12 ;  /* 0x0000100c01007387 */ /* 0x0041e80000100a00 */
[----:B---3--:R0:W-:Y:S01]  /*0160*/  STL.64 [R1+0x8], R14 ;  /* 0x0000080e01007387 */ /* 0x0081e20000100a00 */
[----:B----4-:R-:W-:Y:S01]  /*0170*/  MOV R4, UR4 ;  /* 0x0000000400047c02 */ /* 0x010fe20008000f00 */
[----:B------:R-:W-:-:S02]  /*0180*/  IMAD.U32 R5, RZ, RZ, UR5 ;  /* 0x00000005ff057e24 */ /* 0x000fc4000f8e00ff */
[----:B-1---5:R0:W-:Y:S05]  /*0190*/  STL [R1], R2 ;  /* 0x0000000201007387 */ /* 0x0221ea0000100800 */
[----:B------:R-:W-:-:S07]  /*01a0*/  LEPC R20, `(.L_x_6) ;  /* 0x000000001014794e */ /* 0x000fce0000000000 */
[----:B0-----:R-:W-:Y:S05]  /*01b0*/  CALL.ABS.NOINC R10 ;  /* 0x000000000a007343 */ /* 0x001fea0003c00000 */
.L_x_6:
[----:B------:R-:W0:Y:S02]  /*01c0*/  LDC.64 R2, c[0x0][0x388] ;  /* 0x0000e200ff027b82 */ /* 0x000e240000000a00 */
[----:B0-----:R-:W2:Y:S02]  /*01d0*/  LDG.E.U8 R2, desc[UR36][R2.64] ;  /* 0x0000002402027981 */ /* 0x001ea4000c1e1100 */
[----:B--2---:R-:W-:-:S13]  /*01e0*/  ISETP.NE.AND P0, PT, R2, RZ, PT ;  /* 0x000000ff0200720c */ /* 0x004fda0003f05270 */
[----:B------:R-:W-:Y:S05]  /*01f0*/  @!P0 EXIT ;  /* 0x000000000000894d */ /* 0x000fea0003800000 */
[----:B------:R-:W0:Y:S02]  /*0200*/  LDC.64 R2, c[0x0][0x390] ;  /* 0x0000e400ff027b82 */ /* 0x000e240000000a00 */
[----:B0-----:R-:W2:Y:S02]  /*0210*/  LDG.E R0, desc[UR36][R2.64] ;  /* 0x0000002402007981 */ /* 0x001ea4000c1e1900 */
[----:B--2---:R-:W-:-:S05]  /*0220*/  IADD3 R5, PT, PT, R0, 0x1, RZ ;  /* 0x0000000100057810 */ /* 0x004fca0007ffe0ff */
[----:B------:R-:W-:Y:S01]  /*0230*/  STG.E desc[UR36][R2.64], R5 ;  /* 0x0000000502007986 */ /* 0x000fe2000c101924 */
[----:B------:R-:W-:Y:S05]  /*0240*/  EXIT ;  /* 0x000000000000794d */ /* 0x000fea0003800000 */
.L_x_7:
        /* <DEDUP_REMOVED lines=11> */
.L_x_10:


//--------------------- .nv.global.init           --------------------------
	.section	.nv.global.init,"aw",@progbits
.nv.global.init:
	.type		$str$3,@object
	.size		$str$3,($str - $str$3)
$str$3:
        /*0000*/ 	.byte	0x20, 0x63, 0x5b, 0x25, 0x64, 0x5d, 0x76, 0x61, 0x6c, 0x75, 0x65, 0x73, 0x20, 0x69, 0x73, 0x20
        /*0010*/ 	.byte	0x25, 0x64, 0x0a, 0x00
	.type		$str,@object
	.size		$str,($str$2 - $str)
$str:
        /*0014*/ 	.byte	0x25, 0x73, 0x20, 0x61, 0x6e, 0x64, 0x20, 0x25, 0x73, 0x20, 0x69, 0x6e, 0x20, 0x25, 0x64, 0x20
        /*0024*/ 	.byte	0x61, 0x6e, 0x64, 0x20, 0x25, 0x64, 0x0a, 0x00
	.type		$str$2,@object
	.size		$str$2,($str$1 - $str$2)
$str$2:
        /*002c*/ 	.byte	0x20, 0x63, 0x6f, 0x6e, 0x64, 0x69, 0x74, 0x69, 0x6f, 0x6e, 0x20, 0x69, 0x73, 0x20, 0x25, 0x64
        /*003c*/ 	.byte	0x20, 0x76, 0x61, 0x6c, 0x75, 0x65, 0x20, 0x61, 0x72, 0x65, 0x20, 0x25, 0x6c, 0x66, 0x20, 0x2c
        /*004c*/ 	.byte	0x20, 0x25, 0x6c, 0x66, 0x0a, 0x00
	.type		$str$1,@object
	.size		$str$1,(.L_1 - $str$1)
$str$1:
        /*0052*/ 	.byte	0x20, 0x76, 0x61, 0x6c, 0x75, 0x65, 0x20, 0x69, 0x6e, 0x20, 0x63, 0x6f, 0x75, 0x6e, 0x74, 0x20
        /*0062*/ 	.byte	0x3a, 0x20, 0x25, 0x6c, 0x66, 0x20, 0x74, 0x68, 0x72, 0x65, 0x61, 0x64, 0x20, 0x6e, 0x6f, 0x2e
        /*0072*/ 	.byte	0x20, 0x25, 0x64, 0x20, 0x61, 0x6e, 0x64, 0x20, 0x76, 0x61, 0x6c, 0x75, 0x65, 0x20, 0x25, 0x64
        /*0082*/ 	.byte	0x0a, 0x00
.L_1:


//--------------------- .nv.shared.reserved.0     --------------------------
	.section	.nv.shared.reserved.0,"aw",@nobits
	.weak		__nv_reservedSMEM_offset_0_alias
	.size		__nv_reservedSMEM_offset_0_alias, 0, 64
	.other		__nv_reservedSMEM_offset_0_alias,@"STO_CUDA_RESERVED_SHARED STV_DEFAULT"
__nv_reservedSMEM_offset_0_alias:
	.zero		0
	.zero		64


//--------------------- .nv.constant0._Z5checkPfS_Pif --------------------------
	.section	.nv.constant0._Z5checkPfS_Pif,"a",@progbits
	.sectionflags	@""
	.align	4
.nv.constant0._Z5checkPfS_Pif:
	.zero		924


//--------------------- .nv.constant0._Z8addarrayPfS_i --------------------------
	.section	.nv.constant0._Z8addarrayPfS_i,"a",@progbits
	.sectionflags	@""
	.align	4
.nv.constant0._Z8addarrayPfS_i:
	.zero		916


//--------------------- .nv.constant0._Z9findcountPPcS_Pii --------------------------
	.section	.nv.constant0._Z9findcountPPcS_Pii,"a",@progbits
	.sectionflags	@""
	.align	4
.nv.constant0._Z9findcountPPcS_Pii:
	.zero		924


//--------------------- SYMBOLS --------------------------

	.type		.nv.reservedSmem.offset0,@object
	.size		.nv.reservedSmem.offset0,0x4
	.type		vprintf,@function
